//
// Generated by NVIDIA NVVM Compiler
//
// Compiler Build ID: CL-36424714
// Cuda compilation tools, release 13.0, V13.0.88
// Based on NVVM 20.0.0
//

.version 9.0
.target sm_100
.address_size 64

	// .globl	_Z23MatrixMulKernel_col_majPdS_S_i
// _ZZ23MatrixMulKernel_col_majPdS_S_iE4ds_M has been demoted
// _ZZ23MatrixMulKernel_col_majPdS_S_iE4ds_N has been demoted

.visible .entry _Z23MatrixMulKernel_col_majPdS_S_i(
	.param .u64 .ptr .align 1 _Z23MatrixMulKernel_col_majPdS_S_i_param_0,
	.param .u64 .ptr .align 1 _Z23MatrixMulKernel_col_majPdS_S_i_param_1,
	.param .u64 .ptr .align 1 _Z23MatrixMulKernel_col_majPdS_S_i_param_2,
	.param .u32 _Z23MatrixMulKernel_col_majPdS_S_i_param_3
)
{
	.reg .pred 	%p<8>;
	.reg .b32 	%r<44>;
	.reg .b64 	%rd<13>;
	.reg .b64 	%fd<63>;
	// demoted variable
	.shared .align 8 .b8 _ZZ23MatrixMulKernel_col_majPdS_S_iE4ds_M[2048];
	// demoted variable
	.shared .align 8 .b8 _ZZ23MatrixMulKernel_col_majPdS_S_iE4ds_N[2048];
	ld.param.u64 	%rd3, [_Z23MatrixMulKernel_col_majPdS_S_i_param_0];
	ld.param.u64 	%rd4, [_Z23MatrixMulKernel_col_majPdS_S_i_param_1];
	ld.param.u64 	%rd5, [_Z23MatrixMulKernel_col_majPdS_S_i_param_2];
	ld.param.u32 	%r23, [_Z23MatrixMulKernel_col_majPdS_S_i_param_3];
	mov.u32 	%r24, %ctaid.x;
	mov.u32 	%r25, %ctaid.y;
	mov.u32 	%r39, %tid.x;
	mov.u32 	%r41, %tid.y;
	mov.u32 	%r26, %ntid.y;
	mad.lo.s32 	%r3, %r25, %r26, %r41;
	mov.u32 	%r27, %ntid.x;
	mad.lo.s32 	%r4, %r24, %r27, %r39;
	setp.lt.s32 	%p1, %r23, 16;
	mov.f64 	%fd62, 0d0000000000000000;
	@%p1 bra 	$L__BB0_7;
	shl.b32 	%r28, %r41, 7;
	mov.u32 	%r29, _ZZ23MatrixMulKernel_col_majPdS_S_iE4ds_M;
	add.s32 	%r5, %r29, %r28;
	shl.b32 	%r30, %r39, 3;
	add.s32 	%r6, %r5, %r30;
	mov.u32 	%r31, _ZZ23MatrixMulKernel_col_majPdS_S_iE4ds_N;
	add.s32 	%r8, %r31, %r30;
	add.s32 	%r7, %r8, %r28;
	shr.s32 	%r32, %r23, 31;
	shr.u32 	%r33, %r32, 28;
	add.s32 	%r34, %r23, %r33;
	shr.s32 	%r35, %r34, 4;
	neg.s32 	%r43, %r35;
	mad.lo.s32 	%r42, %r41, %r23, %r4;
	shl.b32 	%r11, %r23, 4;
	mad.lo.s32 	%r40, %r23, %r3, %r39;
	cvta.to.global.u64 	%rd1, %rd3;
	cvta.to.global.u64 	%rd2, %rd4;
	mov.f64 	%fd62, 0d0000000000000000;
$L__BB0_2:
	setp.ge.u32 	%p2, %r3, %r23;
	setp.ge.s32 	%p3, %r39, %r23;
	mov.f64 	%fd60, 0d0000000000000000;
	or.pred  	%p4, %p2, %p3;
	@%p4 bra 	$L__BB0_4;
	mul.wide.s32 	%rd6, %r40, 8;
	add.s64 	%rd7, %rd1, %rd6;
	ld.global.f64 	%fd60, [%rd7];
$L__BB0_4:
	st.shared.f64 	[%r6], %fd60;
	max.s32 	%r36, %r4, %r41;
	setp.ge.s32 	%p5, %r36, %r23;
	mov.f64 	%fd61, 0d0000000000000000;
	@%p5 bra 	$L__BB0_6;
	mul.wide.s32 	%rd8, %r42, 8;
	add.s64 	%rd9, %rd2, %rd8;
	ld.global.f64 	%fd61, [%rd9];
$L__BB0_6:
	st.shared.f64 	[%r7], %fd61;
	bar.sync 	0;
	ld.shared.f64 	%fd12, [%r5];
	ld.shared.f64 	%fd13, [%r8];
	fma.rn.f64 	%fd14, %fd12, %fd13, %fd62;
	ld.shared.f64 	%fd15, [%r5+8];
	ld.shared.f64 	%fd16, [%r8+128];
	fma.rn.f64 	%fd17, %fd15, %fd16, %fd14;
	ld.shared.f64 	%fd18, [%r5+16];
	ld.shared.f64 	%fd19, [%r8+256];
	fma.rn.f64 	%fd20, %fd18, %fd19, %fd17;
	ld.shared.f64 	%fd21, [%r5+24];
	ld.shared.f64 	%fd22, [%r8+384];
	fma.rn.f64 	%fd23, %fd21, %fd22, %fd20;
	ld.shared.f64 	%fd24, [%r5+32];
	ld.shared.f64 	%fd25, [%r8+512];
	fma.rn.f64 	%fd26, %fd24, %fd25, %fd23;
	ld.shared.f64 	%fd27, [%r5+40];
	ld.shared.f64 	%fd28, [%r8+640];
	fma.rn.f64 	%fd29, %fd27, %fd28, %fd26;
	ld.shared.f64 	%fd30, [%r5+48];
	ld.shared.f64 	%fd31, [%r8+768];
	fma.rn.f64 	%fd32, %fd30, %fd31, %fd29;
	ld.shared.f64 	%fd33, [%r5+56];
	ld.shared.f64 	%fd34, [%r8+896];
	fma.rn.f64 	%fd35, %fd33, %fd34, %fd32;
	ld.shared.f64 	%fd36, [%r5+64];
	ld.shared.f64 	%fd37, [%r8+1024];
	fma.rn.f64 	%fd38, %fd36, %fd37, %fd35;
	ld.shared.f64 	%fd39, [%r5+72];
	ld.shared.f64 	%fd40, [%r8+1152];
	fma.rn.f64 	%fd41, %fd39, %fd40, %fd38;
	ld.shared.f64 	%fd42, [%r5+80];
	ld.shared.f64 	%fd43, [%r8+1280];
	fma.rn.f64 	%fd44, %fd42, %fd43, %fd41;
	ld.shared.f64 	%fd45, [%r5+88];
	ld.shared.f64 	%fd46, [%r8+1408];
	fma.rn.f64 	%fd47, %fd45, %fd46, %fd44;
	ld.shared.f64 	%fd48, [%r5+96];
	ld.shared.f64 	%fd49, [%r8+1536];
	fma.rn.f64 	%fd50, %fd48, %fd49, %fd47;
	ld.shared.f64 	%fd51, [%r5+104];
	ld.shared.f64 	%fd52, [%r8+1664];
	fma.rn.f64 	%fd53, %fd51, %fd52, %fd50;
	ld.shared.f64 	%fd54, [%r5+112];
	ld.shared.f64 	%fd55, [%r8+1792];
	fma.rn.f64 	%fd56, %fd54, %fd55, %fd53;
	ld.shared.f64 	%fd57, [%r5+120];
	ld.shared.f64 	%fd58, [%r8+1920];
	fma.rn.f64 	%fd62, %fd57, %fd58, %fd56;
	bar.sync 	0;
	add.s32 	%r43, %r43, 1;
	setp.ne.s32 	%p6, %r43, 0;
	add.s32 	%r42, %r42, %r11;
	add.s32 	%r41, %r41, 16;
	add.s32 	%r40, %r40, 16;
	add.s32 	%r39, %r39, 16;
	@%p6 bra 	$L__BB0_2;
$L__BB0_7:
	max.s32 	%r37, %r3, %r4;
	setp.ge.s32 	%p7, %r37, %r23;
	@%p7 bra 	$L__BB0_9;
	mad.lo.s32 	%r38, %r23, %r3, %r4;
	cvta.to.global.u64 	%rd10, %rd5;
	mul.wide.s32 	%rd11, %r38, 8;
	add.s64 	%rd12, %rd10, %rd11;
	st.global.f64 	[%rd12], %fd62;
$L__BB0_9:
	ret;

}


// ===== COMPILED SASS (sm_100) =====

	.target	sm_100

	.elftype	@"ET_EXEC"


//--------------------- .note.nv.tkinfo           --------------------------
	.section	.note.nv.tkinfo,"",@"SHT_NOTE"
	.sectionflags	@"SHF_NOTE_NV_TKINFO"
	.tkinfo
        /*0018*/ 	.word	0x00000002
        /*0030*/ 	.string	""
        /*0030*/ 	.string	"ptxas"
        /*0030*/ 	.string	"Cuda compilation tools, release 13.0, V13.0.88"
        /*0030*/ 	.string	"Build cuda_13.0.r13.0/compiler.36424714_0"
        /*0030*/ 	.string	"-arch sm_100 -m 64 "



//--------------------- .note.nv.cuinfo           --------------------------
	.section	.note.nv.cuinfo,"",@"SHT_NOTE"
	.sectionflags	@"SHF_NOTE_NV_CUINFO"
        /*0018*/ 	.short	0x0002
        /*001a*/ 	.short	0x0064
        /*001c*/ 	.short	0x0082
	.zero		2


//--------------------- .nv.info                  --------------------------
	.section	.nv.info,"",@"SHT_CUDA_INFO"
	.align	4


	//----- nvinfo : EIATTR_REGCOUNT
	.align		4
        /*0000*/ 	.byte	0x04, 0x2f
        /*0002*/ 	.short	(.L_1 - .L_0)
	.align		4
.L_0:
        /*0004*/ 	.word	index@(_Z23MatrixMulKernel_col_majPdS_S_i)
        /*0008*/ 	.word	0x00000020


	//----- nvinfo : EIATTR_FRAME_SIZE
	.align		4
.L_1:
        /*000c*/ 	.byte	0x04, 0x11
        /*000e*/ 	.short	(.L_3 - .L_2)
	.align		4
.L_2:
        /*0010*/ 	.word	index@(_Z23MatrixMulKernel_col_majPdS_S_i)
        /*0014*/ 	.word	0x00000000


	//----- nvinfo : EIATTR_MIN_STACK_SIZE
	.align		4
.L_3:
        /*0018*/ 	.byte	0x04, 0x12
        /*001a*/ 	.short	(.L_5 - .L_4)
	.align		4
.L_4:
        /*001c*/ 	.word	index@(_Z23MatrixMulKernel_col_majPdS_S_i)
        /*0020*/ 	.word	0x00000000
.L_5:


//--------------------- .nv.compat                --------------------------
	.section	.nv.compat,"",@"SHT_CUDA_COMPAT_INFO"
	.align	4
        /*0000*/ 	.byte	0x02, 0x09, 0x00, 0x00, 0x02, 0x02, 0x01, 0x00, 0x02, 0x05, 0x05, 0x00, 0x03, 0x07, 0x01, 0x01
        /*0010*/ 	.byte	0x02, 0x03, 0x00, 0x00, 0x02, 0x06, 0x01, 0x00, 0x04, 0x0b, 0x08, 0x00, 0x01, 0x00, 0x00, 0x00
        /*0020*/ 	.byte	0x00, 0x00, 0x00, 0x00


//--------------------- .nv.info._Z23MatrixMulKernel_col_majPdS_S_i --------------------------
	.section	.nv.info._Z23MatrixMulKernel_col_majPdS_S_i,"",@"SHT_CUDA_INFO"
	.sectionflags	@""
	.align	4


	//----- nvinfo : EIATTR_CUDA_API_VERSION
	.align		4
        /*0000*/ 	.byte	0x04, 0x37
        /*0002*/ 	.short	(.L_7 - .L_6)
.L_6:
        /*0004*/ 	.word	0x00000082


	//----- nvinfo : EIATTR_KPARAM_INFO
	.align		4
.L_7:
        /*0008*/ 	.byte	0x04, 0x17
        /*000a*/ 	.short	(.L_9 - .L_8)
.L_8:
        /*000c*/ 	.word	0x00000000
        /*0010*/ 	.short	0x0003
        /*0012*/ 	.short	0x0018
        /*0014*/ 	.byte	0x00, 0xf0, 0x11, 0x00


	//----- nvinfo : EIATTR_KPARAM_INFO
	.align		4
.L_9:
        /*0018*/ 	.byte	0x04, 0x17
        /*001a*/ 	.short	(.L_11 - .L_10)
.L_10:
        /*001c*/ 	.word	0x00000000
        /*0020*/ 	.short	0x0002
        /*0022*/ 	.short	0x0010
        /*0024*/ 	.byte	0x00, 0xf5, 0x21, 0x00


	//----- nvinfo : EIATTR_KPARAM_INFO
	.align		4
.L_11:
        /*0028*/ 	.byte	0x04, 0x17
        /*002a*/ 	.short	(.L_13 - .L_12)
.L_12:
        /*002c*/ 	.word	0x00000000
        /*0030*/ 	.short	0x0001
        /*0032*/ 	.short	0x0008
        /*0034*/ 	.byte	0x00, 0xf5, 0x21, 0x00


	//----- nvinfo : EIATTR_KPARAM_INFO
	.align		4
.L_13:
        /*0038*/ 	.byte	0x04, 0x17
        /*003a*/ 	.short	(.L_15 - .L_14)
.L_14:
        /*003c*/ 	.word	0x00000000
        /*0040*/ 	.short	0x0000
        /*0042*/ 	.short	0x0000
        /*0044*/ 	.byte	0x00, 0xf5, 0x21, 0x00


	//----- nvinfo : EIATTR_SPARSE_MMA_MASK
	.align		4
.L_15:
        /*0048*/ 	.byte	0x03, 0x50
        /*004a*/ 	.short	0x0000


	//----- nvinfo : EIATTR_MAXREG_COUNT
	.align		4
        /*004c*/ 	.byte	0x03, 0x1b
        /*004e*/ 	.short	0x00ff


	//----- nvinfo : EIATTR_NUM_BARRIERS
	.align		4
        /*0050*/ 	.byte	0x02, 0x4c
        /*0052*/ 	.byte	0x01
	.zero		1


	//----- nvinfo : EIATTR_MERCURY_ISA_VERSION
	.align		4
        /*0054*/ 	.byte	0x03, 0x5f
        /*0056*/ 	.short	0x0101


	//----- nvinfo : EIATTR_VRC_CTA_INIT_COUNT
	.align		4
        /*0058*/ 	.byte	0x02, 0x4a
	.zero		1
	.zero		1


	//----- nvinfo : EIATTR_EXIT_INSTR_OFFSETS
	.align		4
        /*005c*/ 	.byte	0x04, 0x1c
        /*005e*/ 	.short	(.L_17 - .L_16)


	//   ....[0]....
.L_16:
        /*0060*/ 	.word	0x00000620


	//   ....[1]....
        /*0064*/ 	.word	0x00000670


	//----- nvinfo : EIATTR_CBANK_PARAM_SIZE
	.align		4
.L_17:
        /*0068*/ 	.byte	0x03, 0x19
        /*006a*/ 	.short	0x001c


	//----- nvinfo : EIATTR_PARAM_CBANK
	.align		4
        /*006c*/ 	.byte	0x04, 0x0a
        /*006e*/ 	.short	(.L_19 - .L_18)
	.align		4
.L_18:
        /*0070*/ 	.word	index@(.nv.constant0._Z23MatrixMulKernel_col_majPdS_S_i)
        /*0074*/ 	.short	0x0380
        /*0076*/ 	.short	0x001c


	//----- nvinfo : EIATTR_SW_WAR
	.align		4
.L_19:
        /*0078*/ 	.byte	0x04, 0x36
        /*007a*/ 	.short	(.L_21 - .L_20)
.L_20:
        /*007c*/ 	.word	0x00000008
.L_21:


//--------------------- .nv.callgraph             --------------------------
	.section	.nv.callgraph,"",@"SHT_CUDA_CALLGRAPH"
	.align	4
	.sectionentsize	8
	.align		4
        /*0000*/ 	.word	0x00000000
	.align		4
        /*0004*/ 	.word	0xffffffff
	.align		4
        /*0008*/ 	.word	0x00000000
	.align		4
        /*000c*/ 	.word	0xfffffffe
	.align		4
        /*0010*/ 	.word	0x00000000
	.align		4
        /*0014*/ 	.word	0xfffffffd
	.align		4
        /*0018*/ 	.word	0x00000000
	.align		4
        /*001c*/ 	.word	0xfffffffc


//--------------------- .text._Z23MatrixMulKernel_col_majPdS_S_i --------------------------
	.section	.text._Z23MatrixMulKernel_col_majPdS_S_i,"ax",@progbits
	.align	128
        .global         _Z23MatrixMulKernel_col_majPdS_S_i
        .type           _Z23MatrixMulKernel_col_majPdS_S_i,@function
        .size           _Z23MatrixMulKernel_col_majPdS_S_i,(.L_x_3 - _Z23MatrixMulKernel_col_majPdS_S_i)
        .other          _Z23MatrixMulKernel_col_majPdS_S_i,@"STO_CUDA_ENTRY STV_DEFAULT"
_Z23MatrixMulKernel_col_majPdS_S_i:
.text._Z23MatrixMulKernel_col_majPdS_S_i:
[----:B------:R-:W-:Y:S01]  /*0000*/  LDC R1, c[0x0][0x37c] ;  /* 0x0000df00ff017b82 */ /* 0x000fe20000000800 */
[----:B------:R-:W0:Y:S01]  /*0010*/  LDCU UR6, c[0x0][0x398] ;  /* 0x00007300ff0677ac */ /* 0x000e220008000800 */
[----:B------:R-:W1:Y:S06]  /*0020*/  S2R R19, SR_TID.Y ;  /* 0x0000000000137919 */ /* 0x000e6c0000002200 */
[----:B------:R-:W1:Y:S01]  /*0030*/  LDC R0, c[0x0][0x364] ;  /* 0x0000d900ff007b82 */ /* 0x000e620000000800 */
[----:B------:R-:W-:Y:S01]  /*0040*/  CS2R R10, SRZ ;  /* 0x00000000000a7805 */ /* 0x000fe2000001ff00 */
[----:B------:R-:W2:Y:S01]  /*0050*/  LDCU.64 UR8, c[0x0][0x358] ;  /* 0x00006b00ff0877ac */ /* 0x000ea20008000a00 */
[----:B------:R-:W3:Y:S05]  /*0060*/  S2R R21, SR_TID.X ;  /* 0x0000000000157919 */ /* 0x000eea0000002100 */
[----:B------:R-:W-:Y:S08]  /*0070*/  S2UR UR4, SR_CTAID.X ;  /* 0x00000000000479c3 */ /* 0x000ff00000002500 */
[----:B------:R-:W1:Y:S01]  /*0080*/  S2UR UR5, SR_CTAID.Y ;  /* 0x00000000000579c3 */ /* 0x000e620000002600 */
[----:B0-----:R-:W-:-:S05]  /*0090*/  IMAD.U32 R6, RZ, RZ, UR6 ;  /* 0x00000006ff067e24 */ /* 0x001fca000f8e00ff */
[----:B------:R-:W-:Y:S02]  /*00a0*/  ISETP.GE.AND P0, PT, R6, 0x10, PT ;  /* 0x000000100600780c */ /* 0x000fe40003f06270 */
[----:B------:R-:W3:Y:S01]  /*00b0*/  LDC R18, c[0x0][0x360] ;  /* 0x0000d800ff127b82 */ /* 0x000ee20000000800 */
[----:B-1----:R-:W-:Y:S02]  /*00c0*/  IMAD R23, R0, UR5, R19 ;  /* 0x0000000500177c24 */ /* 0x002fe4000f8e0213 */
[----:B---3--:R-:W-:-:S08]  /*00d0*/  IMAD R18, R18, UR4, R21 ;  /* 0x0000000412127c24 */ /* 0x008fd0000f8e0215 */
[----:B--2---:R-:W-:Y:S05]  /*00e0*/  @!P0 BRA `(.L_x_0) ;  /* 0x0000000400448947 */ /* 0x004fea0003800000 */
[----:B------:R-:W0:Y:S01]  /*00f0*/  S2UR UR6, SR_CgaCtaId ;  /* 0x00000000000679c3 */ /* 0x000e220000008800 */
[----:B------:R-:W-:Y:S01]  /*0100*/  UMOV UR4, 0x400 ;  /* 0x0000040000047882 */ /* 0x000fe20000000000 */
[----:B------:R-:W-:Y:S01]  /*0110*/  SHF.R.S32.HI R3, RZ, 0x1f, R6 ;  /* 0x0000001fff037819 */ /* 0x000fe20000011406 */
[----:B------:R-:W-:Y:S01]  /*0120*/  UIADD3 UR5, UPT, UPT, UR4, 0x800, URZ ;  /* 0x0000080004057890 */ /* 0x000fe2000fffe0ff */
[----:B------:R-:W-:Y:S01]  /*0130*/  CS2R R10, SRZ ;  /* 0x00000000000a7805 */ /* 0x000fe2000001ff00 */
[-C--:B------:R-:W-:Y:S01]  /*0140*/  IMAD R17, R19, R6.reuse, R18 ;  /* 0x0000000613117224 */ /* 0x080fe200078e0212 */
[-C--:B------:R-:W-:Y:S01]  /*0150*/  LEA.HI R3, R3, R6.reuse, RZ, 0x4 ;  /* 0x0000000603037211 */ /* 0x080fe200078f20ff */
[----:B------:R-:W-:Y:S01]  /*0160*/  IMAD R7, R23, R6, R21 ;  /* 0x0000000617077224 */ /* 0x000fe200078e0215 */
[----:B------:R-:W1:Y:S02]  /*0170*/  LDC R0, c[0x0][0x398] ;  /* 0x0000e600ff007b82 */ /* 0x000e640000000800 */
[----:B------:R-:W-:-:S05]  /*0180*/  SHF.R.S32.HI R3, RZ, 0x4, R3 ;  /* 0x00000004ff037819 */ /* 0x000fca0000011403 */
[----:B------:R-:W-:Y:S01]  /*0190*/  IMAD.MOV R16, RZ, RZ, -R3 ;  /* 0x000000ffff107224 */ /* 0x000fe200078e0a03 */
[----:B0-----:R-:W-:Y:S02]  /*01a0*/  ULEA UR4, UR6, UR4, 0x18 ;  /* 0x0000000406047291 */ /* 0x001fe4000f8ec0ff */
[----:B------:R-:W-:-:S04]  /*01b0*/  ULEA UR5, UR6, UR5, 0x18 ;  /* 0x0000000506057291 */ /* 0x000fc8000f8ec0ff */
[----:B------:R-:W-:Y:S02]  /*01c0*/  LEA R5, R19, UR4, 0x7 ;  /* 0x0000000413057c11 */ /* 0x000fe4000f8e38ff */
[----:B------:R-:W-:-:S03]  /*01d0*/  LEA R2, R21, UR5, 0x3 ;  /* 0x0000000515027c11 */ /* 0x000fc6000f8e18ff */
[----:B------:R-:W-:Y:S02]  /*01e0*/  IMAD R4, R21, 0x8, R5 ;  /* 0x0000000815047824 */ /* 0x000fe400078e0205 */
[----:B------:R-:W-:-:S07]  /*01f0*/  IMAD R3, R19, 0x80, R2 ;  /* 0x0000008013037824 */ /* 0x000fce00078e0202 */
.L_x_1:
[----:B-1----:R-:W-:Y:S01]  /*0200*/  IMAD.MOV.U32 R6, RZ, RZ, R0 ;  /* 0x000000ffff067224 */ /* 0x002fe200078e0000 */
[----:B------:R-:W-:Y:S02]  /*0210*/  VIMNMX R9, PT, PT, R18, R19, !PT ;  /* 0x0000001312097248 */ /* 0x000fe40007fe0100 */
[----:B------:R-:W-:Y:S02]  /*0220*/  CS2R R14, SRZ ;  /* 0x00000000000e7805 */ /* 0x000fe4000001ff00 */
[----:B------:R-:W-:Y:S02]  /*0230*/  CS2R R28, SRZ ;  /* 0x00000000001c7805 */ /* 0x000fe4000001ff00 */
[-C--:B------:R-:W-:Y:S02]  /*0240*/  ISETP.GE.AND P0, PT, R21, R6.reuse, PT ;  /* 0x000000061500720c */ /* 0x080fe40003f06270 */
[-C--:B------:R-:W-:Y:S02]  /*0250*/  ISETP.GE.AND P1, PT, R9, R6.reuse, PT ;  /* 0x000000060900720c */ /* 0x080fe40003f26270 */
[----:B------:R-:W-:-:S11]  /*0260*/  ISETP.GE.U32.OR P0, PT, R23, R6, P0 ;  /* 0x000000061700720c */ /* 0x000fd60000706470 */
[----:B------:R-:W0:Y:S08]  /*0270*/  @!P1 LDC.64 R8, c[0x0][0x388] ;  /* 0x0000e200ff089b82 */ /* 0x000e300000000a00 */
[----:B------:R-:W1:Y:S01]  /*0280*/  @!P0 LDC.64 R12, c[0x0][0x380] ;  /* 0x0000e000ff0c8b82 */ /* 0x000e620000000a00 */
[----:B0-----:R-:W-:-:S05]  /*0290*/  @!P1 IMAD.WIDE R8, R17, 0x8, R8 ;  /* 0x0000000811089825 */ /* 0x001fca00078e0208 */
[----:B------:R-:W2:Y:S01]  /*02a0*/  @!P1 LDG.E.64 R28, desc[UR8][R8.64] ;  /* 0x00000008081c9981 */ /* 0x000ea2000c1e1b00 */
[----:B-1----:R-:W-:-:S05]  /*02b0*/  @!P0 IMAD.WIDE R24, R7, 0x8, R12 ;  /* 0x0000000807188825 */ /* 0x002fca00078e020c */
[----:B------:R-:W3:Y:S04]  /*02c0*/  @!P0 LDG.E.64 R14, desc[UR8][R24.64] ;  /* 0x00000008180e8981 */ /* 0x000ee8000c1e1b00 */
[----:B---3--:R-:W-:Y:S04]  /*02d0*/  STS.64 [R4], R14 ;  /* 0x0000000e04007388 */ /* 0x008fe80000000a00 */
[----:B--2---:R-:W-:Y:S01]  /*02e0*/  STS.64 [R3], R28 ;  /* 0x0000001c03007388 */ /* 0x004fe20000000a00 */
[----:B------:R-:W-:Y:S06]  /*02f0*/  BAR.SYNC.DEFER_BLOCKING 0x0 ;  /* 0x0000000000007b1d */ /* 0x000fec0000010000 */
[----:B------:R-:W-:Y:S04]  /*0300*/  LDS.64 R26, [R2] ;  /* 0x00000000021a7984 */ /* 0x000fe80000000a00 */
[----:B------:R-:W0:Y:S04]  /*0310*/  LDS.128 R12, [R5] ;  /* 0x00000000050c7984 */ /* 0x000e280000000c00 */
[----:B------:R-:W1:Y:S01]  /*0320*/  LDS.64 R24, [R2+0x80] ;  /* 0x0000800002187984 */ /* 0x000e620000000a00 */
[----:B0-----:R-:W-:-:S03]  /*0330*/  DFMA R26, R12, R26, R10 ;  /* 0x0000001a0c1a722b */ /* 0x001fc6000000000a */
[----:B------:R-:W-:Y:S04]  /*0340*/  LDS.64 R12, [R2+0x100] ;  /* 0x00010000020c7984 */ /* 0x000fe80000000a00 */
[----:B------:R-:W0:Y:S01]  /*0350*/  LDS.128 R8, [R5+0x10] ;  /* 0x0000100005087984 */ /* 0x000e220000000c00 */
[----:B-1----:R-:W-:-:S03]  /*0360*/  DFMA R14, R24, R14, R26 ;  /* 0x0000000e180e722b */ /* 0x002fc6000000001a */
[----:B------:R-:W1:Y:S04]  /*0370*/  LDS.64 R24, [R2+0x180] ;  /* 0x0001800002187984 */ /* 0x000e680000000a00 */
[----:B------:R-:W-:Y:S01]  /*0380*/  LDS.64 R26, [R2+0x200] ;  /* 0x00020000021a7984 */ /* 0x000fe20000000a00 */
[----:B0-----:R-:W-:-:S03]  /*0390*/  DFMA R8, R8, R12, R14 ;  /* 0x0000000c0808722b */ /* 0x001fc6000000000e */
[----:B------:R-:W0:Y:S05]  /*03a0*/  LDS.128 R12, [R5+0x20] ;  /* 0x00002000050c7984 */ /* 0x000e2a0000000c00 */
[----:B-1----:R-:W-:Y:S01]  /*03b0*/  DFMA R8, R24, R10, R8 ;  /* 0x0000000a1808722b */ /* 0x002fe20000000008 */
[----:B------:R-:W1:Y:S07]  /*03c0*/  LDS.64 R24, [R2+0x280] ;  /* 0x0002800002187984 */ /* 0x000e6e0000000a00 */
[----:B0-----:R-:W-:Y:S01]  /*03d0*/  DFMA R26, R12, R26, R8 ;  /* 0x0000001a0c1a722b */ /* 0x001fe20000000008 */
[----:B------:R-:W-:Y:S04]  /*03e0*/  LDS.64 R12, [R2+0x300] ;  /* 0x00030000020c7984 */ /* 0x000fe80000000a00 */
[----:B------:R-:W0:Y:S03]  /*03f0*/  LDS.128 R8, [R5+0x30] ;  /* 0x0000300005087984 */ /* 0x000e260000000c00 */
[----:B-1----:R-:W-:Y:S01]  /*0400*/  DFMA R14, R24, R14, R26 ;  /* 0x0000000e180e722b */ /* 0x002fe2000000001a */
[----:B------:R-:W1:Y:S04]  /*0410*/  LDS.64 R24, [R2+0x380] ;  /* 0x0003800002187984 */ /* 0x000e680000000a00 */
[----:B------:R-:W-:Y:S03]  /*0420*/  LDS.64 R26, [R2+0x400] ;  /* 0x00040000021a7984 */ /* 0x000fe60000000a00 */
[----:B0-----:R-:W-:-:S02]  /*0430*/  DFMA R8, R8, R12, R14 ;  /* 0x0000000c0808722b */ /* 0x001fc4000000000e */
[----:B------:R-:W0:Y:S06]  /*0440*/  LDS.128 R12, [R5+0x40] ;  /* 0x00004000050c7984 */ /* 0x000e2c0000000c00 */
        /* <DEDUP_REMOVED lines=16> */
[----:B------:R-:W1:Y:S01]  /*0550*/  LDS.64 R14, [R2+0x780] ;  /* 0x00078000020e7984 */ /* 0x000e620000000a00 */
[----:B------:R-:W-:Y:S01]  /*0560*/  IADD3 R16, PT, PT, R16, 0x1, RZ ;  /* 0x0000000110107810 */ /* 0x000fe20007ffe0ff */
[----:B------:R-:W-:Y:S03]  /*0570*/  BAR.SYNC.DEFER_BLOCKING 0x0 ;  /* 0x0000000000007b1d */ /* 0x000fe60000010000 */
[----:B------:R-:W-:Y:S01]  /*0580*/  ISETP.NE.AND P0, PT, R16, RZ, PT ;  /* 0x000000ff1000720c */ /* 0x000fe20003f05270 */
[----:B------:R-:W-:Y:S01]  /*0590*/  VIADD R19, R19, 0x10 ;  /* 0x0000001013137836 */ /* 0x000fe20000000000 */
[----:B------:R-:W-:Y:S01]  /*05a0*/  LEA R17, R6, R17, 0x4 ;  /* 0x0000001106117211 */ /* 0x000fe200078e20ff */
[----:B------:R-:W-:-:S02]  /*05b0*/  VIADD R21, R21, 0x10 ;  /* 0x0000001015157836 */ /* 0x000fc40000000000 */
[----:B------:R-:W-:Y:S01]  /*05c0*/  VIADD R7, R7, 0x10 ;  /* 0x0000001007077836 */ /* 0x000fe20000000000 */
[----:B0-----:R-:W-:-:S08]  /*05d0*/  DFMA R8, R8, R12, R24 ;  /* 0x0000000c0808722b */ /* 0x001fd00000000018 */
[----:B-1----:R-:W-:Y:S01]  /*05e0*/  DFMA R10, R14, R10, R8 ;  /* 0x0000000a0e0a722b */ /* 0x002fe20000000008 */
[----:B------:R-:W-:Y:S10]  /*05f0*/  @P0 BRA `(.L_x_1) ;  /* 0xfffffffc00000947 */ /* 0x000ff4000383ffff */
.L_x_0:
[----:B------:R-:W-:-:S04]  /*0600*/  VIMNMX R3, PT, PT, R23, R18, !PT ;  /* 0x0000001217037248 */ /* 0x000fc80007fe0100 */
[----:B------:R-:W-:-:S13]  /*0610*/  ISETP.GE.AND P0, PT, R3, R6, PT ;  /* 0x000000060300720c */ /* 0x000fda0003f06270 */
[----:B------:R-:W-:Y:S05]  /*0620*/  @P0 EXIT ;  /* 0x000000000000094d */ /* 0x000fea0003800000 */
[----:B------:R-:W0:Y:S01]  /*0630*/  LDC.64 R2, c[0x0][0x390] ;  /* 0x0000e400ff027b82 */ /* 0x000e220000000a00 */
[----:B------:R-:W-:-:S04]  /*0640*/  IMAD R23, R23, R6, R18 ;  /* 0x0000000617177224 */ /* 0x000fc800078e0212 */
[----:B0-----:R-:W-:-:S05]  /*0650*/  IMAD.WIDE R2, R23, 0x8, R2 ;  /* 0x0000000817027825 */ /* 0x001fca00078e0202 */
[----:B------:R-:W-:Y:S01]  /*0660*/  STG.E.64 desc[UR8][R2.64], R10 ;  /* 0x0000000a02007986 */ /* 0x000fe2000c101b08 */
[----:B------:R-:W-:Y:S05]  /*0670*/  EXIT ;  /* 0x000000000000794d */ /* 0x000fea0003800000 */
.L_x_2:
[----:B------:R-:W-:-:S00]  /*0680*/  BRA `(.L_x_2) ;  /* 0xfffffffc00fc7947 */ /* 0x000fc0000383ffff */
[----:B------:R-:W-:-:S00]  /*0690*/  NOP ;  /* 0x0000000000007918 */ /* 0x000fc00000000000 */
        /* <DEDUP_REMOVED lines=14> */
.L_x_3:


//--------------------- .nv.shared._Z23MatrixMulKernel_col_majPdS_S_i --------------------------
	.section	.nv.shared._Z23MatrixMulKernel_col_majPdS_S_i,"aw",@nobits
	.sectionflags	@""
	.align	8
.nv.shared._Z23MatrixMulKernel_col_majPdS_S_i:
	.zero		5120


//--------------------- .nv.shared.reserved.0     --------------------------
	.section	.nv.shared.reserved.0,"aw",@nobits
	.weak		__nv_reservedSMEM_offset_0_alias
	.size		__nv_reservedSMEM_offset_0_alias, 0, 64
	.other		__nv_reservedSMEM_offset_0_alias,@"STO_CUDA_RESERVED_SHARED STV_DEFAULT"
__nv_reservedSMEM_offset_0_alias:
	.zero		0
	.zero		64


//--------------------- .nv.constant0._Z23MatrixMulKernel_col_majPdS_S_i --------------------------
	.section	.nv.constant0._Z23MatrixMulKernel_col_majPdS_S_i,"a",@progbits
	.sectionflags	@""
	.align	4
.nv.constant0._Z23MatrixMulKernel_col_majPdS_S_i:
	.zero		924


//--------------------- SYMBOLS --------------------------

	.type		.nv.reservedSmem.offset0,@object
	.size		.nv.reservedSmem.offset0,0x4
	.type		.nv.reservedSmem.cap,@object
	.size		.nv.reservedSmem.cap,0x4
